//
// Generated by NVIDIA NVVM Compiler
//
// Compiler Build ID: CL-36424714
// Cuda compilation tools, release 13.0, V13.0.88
// Based on NVVM 20.0.0
//

.version 9.0
.target sm_100
.address_size 64

	// .globl	_Z15prefixSum_gpu_1PiS_
// _ZZ15prefixSum_gpu_1PiS_E8a_shared has been demoted
// _ZZ15prefixSum_gpu_2PiS_E8t_shared has been demoted
// _ZZ15prefixSum_gpu_3PiS_S_E8a_shared has been demoted

.visible .entry _Z15prefixSum_gpu_1PiS_(
	.param .u64 .ptr .align 1 _Z15prefixSum_gpu_1PiS__param_0,
	.param .u64 .ptr .align 1 _Z15prefixSum_gpu_1PiS__param_1
)
{
	.reg .pred 	%p<22>;
	.reg .b32 	%r<61>;
	.reg .b64 	%rd<9>;
	// demoted variable
	.shared .align 4 .b8 _ZZ15prefixSum_gpu_1PiS_E8a_shared[4096];
	ld.param.u64 	%rd2, [_Z15prefixSum_gpu_1PiS__param_0];
	ld.param.u64 	%rd1, [_Z15prefixSum_gpu_1PiS__param_1];
	cvta.to.global.u64 	%rd3, %rd2;
	mov.u32 	%r1, %tid.x;
	mov.u32 	%r2, %ctaid.x;
	shl.b32 	%r25, %r2, 10;
	or.b32  	%r26, %r25, %r1;
	mul.wide.u32 	%rd4, %r26, 4;
	add.s64 	%rd5, %rd3, %rd4;
	ld.global.u32 	%r27, [%rd5];
	shl.b32 	%r28, %r1, 2;
	mov.u32 	%r29, _ZZ15prefixSum_gpu_1PiS_E8a_shared;
	add.s32 	%r3, %r29, %r28;
	st.shared.u32 	[%r3], %r27;
	bar.sync 	0;
	setp.eq.s32 	%p1, %r1, 0;
	@%p1 bra 	$L__BB0_2;
	ld.shared.u32 	%r52, [%r3+-4];
$L__BB0_2:
	setp.eq.s32 	%p2, %r1, 0;
	bar.sync 	0;
	@%p2 bra 	$L__BB0_4;
	ld.shared.u32 	%r30, [%r3];
	add.s32 	%r31, %r30, %r52;
	st.shared.u32 	[%r3], %r31;
$L__BB0_4:
	bar.sync 	0;
	setp.lt.u32 	%p3, %r1, 2;
	@%p3 bra 	$L__BB0_6;
	ld.shared.u32 	%r52, [%r3+-8];
$L__BB0_6:
	setp.lt.u32 	%p4, %r1, 2;
	bar.sync 	0;
	@%p4 bra 	$L__BB0_8;
	ld.shared.u32 	%r32, [%r3];
	add.s32 	%r33, %r32, %r52;
	st.shared.u32 	[%r3], %r33;
$L__BB0_8:
	bar.sync 	0;
	setp.lt.u32 	%p5, %r1, 4;
	@%p5 bra 	$L__BB0_10;
	ld.shared.u32 	%r52, [%r3+-16];
$L__BB0_10:
	setp.lt.u32 	%p6, %r1, 4;
	bar.sync 	0;
	@%p6 bra 	$L__BB0_12;
	ld.shared.u32 	%r34, [%r3];
	add.s32 	%r35, %r34, %r52;
	st.shared.u32 	[%r3], %r35;
$L__BB0_12:
	bar.sync 	0;
	setp.lt.u32 	%p7, %r1, 8;
	@%p7 bra 	$L__BB0_14;
	ld.shared.u32 	%r52, [%r3+-32];
$L__BB0_14:
	setp.lt.u32 	%p8, %r1, 8;
	bar.sync 	0;
	@%p8 bra 	$L__BB0_16;
	ld.shared.u32 	%r36, [%r3];
	add.s32 	%r37, %r36, %r52;
	st.shared.u32 	[%r3], %r37;
$L__BB0_16:
	bar.sync 	0;
	setp.lt.u32 	%p9, %r1, 16;
	@%p9 bra 	$L__BB0_18;
	ld.shared.u32 	%r52, [%r3+-64];
$L__BB0_18:
	setp.lt.u32 	%p10, %r1, 16;
	bar.sync 	0;
	@%p10 bra 	$L__BB0_20;
	ld.shared.u32 	%r38, [%r3];
	add.s32 	%r39, %r38, %r52;
	st.shared.u32 	[%r3], %r39;
$L__BB0_20:
	bar.sync 	0;
	setp.lt.u32 	%p11, %r1, 32;
	@%p11 bra 	$L__BB0_22;
	ld.shared.u32 	%r52, [%r3+-128];
$L__BB0_22:
	setp.lt.u32 	%p12, %r1, 32;
	bar.sync 	0;
	@%p12 bra 	$L__BB0_24;
	ld.shared.u32 	%r40, [%r3];
	add.s32 	%r41, %r40, %r52;
	st.shared.u32 	[%r3], %r41;
$L__BB0_24:
	bar.sync 	0;
	setp.lt.u32 	%p13, %r1, 64;
	@%p13 bra 	$L__BB0_26;
	ld.shared.u32 	%r52, [%r3+-256];
$L__BB0_26:
	setp.lt.u32 	%p14, %r1, 64;
	bar.sync 	0;
	@%p14 bra 	$L__BB0_28;
	ld.shared.u32 	%r42, [%r3];
	add.s32 	%r43, %r42, %r52;
	st.shared.u32 	[%r3], %r43;
$L__BB0_28:
	bar.sync 	0;
	setp.lt.u32 	%p15, %r1, 128;
	@%p15 bra 	$L__BB0_30;
	ld.shared.u32 	%r52, [%r3+-512];
$L__BB0_30:
	setp.lt.u32 	%p16, %r1, 128;
	bar.sync 	0;
	@%p16 bra 	$L__BB0_32;
	ld.shared.u32 	%r44, [%r3];
	add.s32 	%r45, %r44, %r52;
	st.shared.u32 	[%r3], %r45;
$L__BB0_32:
	bar.sync 	0;
	setp.lt.u32 	%p17, %r1, 256;
	@%p17 bra 	$L__BB0_34;
	ld.shared.u32 	%r52, [%r3+-1024];
$L__BB0_34:
	setp.lt.u32 	%p18, %r1, 256;
	bar.sync 	0;
	@%p18 bra 	$L__BB0_36;
	ld.shared.u32 	%r46, [%r3];
	add.s32 	%r47, %r46, %r52;
	st.shared.u32 	[%r3], %r47;
$L__BB0_36:
	bar.sync 	0;
	setp.lt.u32 	%p19, %r1, 512;
	@%p19 bra 	$L__BB0_38;
	ld.shared.u32 	%r52, [%r3+-2048];
$L__BB0_38:
	setp.lt.u32 	%p20, %r1, 512;
	bar.sync 	0;
	@%p20 bra 	$L__BB0_40;
	ld.shared.u32 	%r48, [%r3];
	add.s32 	%r49, %r48, %r52;
	st.shared.u32 	[%r3], %r49;
$L__BB0_40:
	bar.sync 	0;
	setp.ne.s32 	%p21, %r1, 1023;
	@%p21 bra 	$L__BB0_42;
	ld.shared.u32 	%r50, [_ZZ15prefixSum_gpu_1PiS_E8a_shared+4092];
	cvta.to.global.u64 	%rd6, %rd1;
	mul.wide.u32 	%rd7, %r2, 4;
	add.s64 	%rd8, %rd6, %rd7;
	st.global.u32 	[%rd8], %r50;
$L__BB0_42:
	ret;

}
	// .globl	_Z15prefixSum_gpu_2PiS_
.visible .entry _Z15prefixSum_gpu_2PiS_(
	.param .u64 .ptr .align 1 _Z15prefixSum_gpu_2PiS__param_0,
	.param .u64 .ptr .align 1 _Z15prefixSum_gpu_2PiS__param_1
)
{
	.reg .pred 	%p<21>;
	.reg .b32 	%r<58>;
	.reg .b64 	%rd<9>;
	// demoted variable
	.shared .align 4 .b8 _ZZ15prefixSum_gpu_2PiS_E8t_shared[4096];
	ld.param.u64 	%rd2, [_Z15prefixSum_gpu_2PiS__param_0];
	ld.param.u64 	%rd1, [_Z15prefixSum_gpu_2PiS__param_1];
	cvta.to.global.u64 	%rd3, %rd2;
	mov.u32 	%r1, %tid.x;
	mul.wide.u32 	%rd4, %r1, 4;
	add.s64 	%rd5, %rd3, %rd4;
	ld.global.u32 	%r24, [%rd5];
	shl.b32 	%r25, %r1, 2;
	mov.u32 	%r26, _ZZ15prefixSum_gpu_2PiS_E8t_shared;
	add.s32 	%r2, %r26, %r25;
	st.shared.u32 	[%r2], %r24;
	bar.sync 	0;
	setp.eq.s32 	%p1, %r1, 0;
	@%p1 bra 	$L__BB1_2;
	ld.shared.u32 	%r49, [%r2+-4];
$L__BB1_2:
	setp.eq.s32 	%p2, %r1, 0;
	bar.sync 	0;
	@%p2 bra 	$L__BB1_4;
	ld.shared.u32 	%r27, [%r2];
	add.s32 	%r28, %r27, %r49;
	st.shared.u32 	[%r2], %r28;
$L__BB1_4:
	bar.sync 	0;
	setp.lt.u32 	%p3, %r1, 2;
	@%p3 bra 	$L__BB1_6;
	ld.shared.u32 	%r49, [%r2+-8];
$L__BB1_6:
	setp.lt.u32 	%p4, %r1, 2;
	bar.sync 	0;
	@%p4 bra 	$L__BB1_8;
	ld.shared.u32 	%r29, [%r2];
	add.s32 	%r30, %r29, %r49;
	st.shared.u32 	[%r2], %r30;
$L__BB1_8:
	bar.sync 	0;
	setp.lt.u32 	%p5, %r1, 4;
	@%p5 bra 	$L__BB1_10;
	ld.shared.u32 	%r49, [%r2+-16];
$L__BB1_10:
	setp.lt.u32 	%p6, %r1, 4;
	bar.sync 	0;
	@%p6 bra 	$L__BB1_12;
	ld.shared.u32 	%r31, [%r2];
	add.s32 	%r32, %r31, %r49;
	st.shared.u32 	[%r2], %r32;
$L__BB1_12:
	bar.sync 	0;
	setp.lt.u32 	%p7, %r1, 8;
	@%p7 bra 	$L__BB1_14;
	ld.shared.u32 	%r49, [%r2+-32];
$L__BB1_14:
	setp.lt.u32 	%p8, %r1, 8;
	bar.sync 	0;
	@%p8 bra 	$L__BB1_16;
	ld.shared.u32 	%r33, [%r2];
	add.s32 	%r34, %r33, %r49;
	st.shared.u32 	[%r2], %r34;
$L__BB1_16:
	bar.sync 	0;
	setp.lt.u32 	%p9, %r1, 16;
	@%p9 bra 	$L__BB1_18;
	ld.shared.u32 	%r49, [%r2+-64];
$L__BB1_18:
	setp.lt.u32 	%p10, %r1, 16;
	bar.sync 	0;
	@%p10 bra 	$L__BB1_20;
	ld.shared.u32 	%r35, [%r2];
	add.s32 	%r36, %r35, %r49;
	st.shared.u32 	[%r2], %r36;
$L__BB1_20:
	bar.sync 	0;
	setp.lt.u32 	%p11, %r1, 32;
	@%p11 bra 	$L__BB1_22;
	ld.shared.u32 	%r49, [%r2+-128];
$L__BB1_22:
	setp.lt.u32 	%p12, %r1, 32;
	bar.sync 	0;
	@%p12 bra 	$L__BB1_24;
	ld.shared.u32 	%r37, [%r2];
	add.s32 	%r38, %r37, %r49;
	st.shared.u32 	[%r2], %r38;
$L__BB1_24:
	bar.sync 	0;
	setp.lt.u32 	%p13, %r1, 64;
	@%p13 bra 	$L__BB1_26;
	ld.shared.u32 	%r49, [%r2+-256];
$L__BB1_26:
	setp.lt.u32 	%p14, %r1, 64;
	bar.sync 	0;
	@%p14 bra 	$L__BB1_28;
	ld.shared.u32 	%r39, [%r2];
	add.s32 	%r40, %r39, %r49;
	st.shared.u32 	[%r2], %r40;
$L__BB1_28:
	bar.sync 	0;
	setp.lt.u32 	%p15, %r1, 128;
	@%p15 bra 	$L__BB1_30;
	ld.shared.u32 	%r49, [%r2+-512];
$L__BB1_30:
	setp.lt.u32 	%p16, %r1, 128;
	bar.sync 	0;
	@%p16 bra 	$L__BB1_32;
	ld.shared.u32 	%r41, [%r2];
	add.s32 	%r42, %r41, %r49;
	st.shared.u32 	[%r2], %r42;
$L__BB1_32:
	bar.sync 	0;
	setp.lt.u32 	%p17, %r1, 256;
	@%p17 bra 	$L__BB1_34;
	ld.shared.u32 	%r49, [%r2+-1024];
$L__BB1_34:
	setp.lt.u32 	%p18, %r1, 256;
	bar.sync 	0;
	@%p18 bra 	$L__BB1_36;
	ld.shared.u32 	%r43, [%r2];
	add.s32 	%r44, %r43, %r49;
	st.shared.u32 	[%r2], %r44;
$L__BB1_36:
	bar.sync 	0;
	setp.lt.u32 	%p19, %r1, 512;
	@%p19 bra 	$L__BB1_38;
	ld.shared.u32 	%r49, [%r2+-2048];
$L__BB1_38:
	setp.lt.u32 	%p20, %r1, 512;
	bar.sync 	0;
	@%p20 bra 	$L__BB1_40;
	ld.shared.u32 	%r45, [%r2];
	add.s32 	%r46, %r45, %r49;
	st.shared.u32 	[%r2], %r46;
$L__BB1_40:
	bar.sync 	0;
	cvta.to.global.u64 	%rd6, %rd1;
	ld.shared.u32 	%r47, [%r2];
	add.s64 	%rd8, %rd6, %rd4;
	st.global.u32 	[%rd8], %r47;
	ret;

}
	// .globl	_Z15prefixSum_gpu_3PiS_S_
.visible .entry _Z15prefixSum_gpu_3PiS_S_(
	.param .u64 .ptr .align 1 _Z15prefixSum_gpu_3PiS_S__param_0,
	.param .u64 .ptr .align 1 _Z15prefixSum_gpu_3PiS_S__param_1,
	.param .u64 .ptr .align 1 _Z15prefixSum_gpu_3PiS_S__param_2
)
{
	.reg .pred 	%p<22>;
	.reg .b32 	%r<67>;
	.reg .b64 	%rd<13>;
	// demoted variable
	.shared .align 4 .b8 _ZZ15prefixSum_gpu_3PiS_S_E8a_shared[4096];
	ld.param.u64 	%rd1, [_Z15prefixSum_gpu_3PiS_S__param_0];
	ld.param.u64 	%rd2, [_Z15prefixSum_gpu_3PiS_S__param_1];
	ld.param.u64 	%rd3, [_Z15prefixSum_gpu_3PiS_S__param_2];
	mov.u32 	%r1, %ctaid.x;
	setp.eq.s32 	%p1, %r1, 0;
	mov.b32 	%r56, 0;
	@%p1 bra 	$L__BB2_2;
	cvta.to.global.u64 	%rd4, %rd1;
	add.s32 	%r28, %r1, -1;
	mul.wide.u32 	%rd5, %r28, 4;
	add.s64 	%rd6, %rd4, %rd5;
	ld.global.u32 	%r56, [%rd6];
$L__BB2_2:
	mov.u32 	%r4, %tid.x;
	shl.b32 	%r30, %r1, 10;
	or.b32  	%r5, %r30, %r4;
	cvta.to.global.u64 	%rd7, %rd2;
	mul.wide.u32 	%rd8, %r5, 4;
	add.s64 	%rd9, %rd7, %rd8;
	ld.global.u32 	%r31, [%rd9];
	shl.b32 	%r32, %r4, 2;
	mov.u32 	%r33, _ZZ15prefixSum_gpu_3PiS_S_E8a_shared;
	add.s32 	%r6, %r33, %r32;
	st.shared.u32 	[%r6], %r31;
	bar.sync 	0;
	setp.eq.s32 	%p2, %r4, 0;
	@%p2 bra 	$L__BB2_4;
	ld.shared.u32 	%r58, [%r6+-4];
$L__BB2_4:
	setp.eq.s32 	%p3, %r4, 0;
	bar.sync 	0;
	@%p3 bra 	$L__BB2_6;
	ld.shared.u32 	%r34, [%r6];
	add.s32 	%r35, %r34, %r58;
	st.shared.u32 	[%r6], %r35;
$L__BB2_6:
	bar.sync 	0;
	setp.lt.u32 	%p4, %r4, 2;
	@%p4 bra 	$L__BB2_8;
	ld.shared.u32 	%r58, [%r6+-8];
$L__BB2_8:
	setp.lt.u32 	%p5, %r4, 2;
	bar.sync 	0;
	@%p5 bra 	$L__BB2_10;
	ld.shared.u32 	%r36, [%r6];
	add.s32 	%r37, %r36, %r58;
	st.shared.u32 	[%r6], %r37;
$L__BB2_10:
	bar.sync 	0;
	setp.lt.u32 	%p6, %r4, 4;
	@%p6 bra 	$L__BB2_12;
	ld.shared.u32 	%r58, [%r6+-16];
$L__BB2_12:
	setp.lt.u32 	%p7, %r4, 4;
	bar.sync 	0;
	@%p7 bra 	$L__BB2_14;
	ld.shared.u32 	%r38, [%r6];
	add.s32 	%r39, %r38, %r58;
	st.shared.u32 	[%r6], %r39;
$L__BB2_14:
	bar.sync 	0;
	setp.lt.u32 	%p8, %r4, 8;
	@%p8 bra 	$L__BB2_16;
	ld.shared.u32 	%r58, [%r6+-32];
$L__BB2_16:
	setp.lt.u32 	%p9, %r4, 8;
	bar.sync 	0;
	@%p9 bra 	$L__BB2_18;
	ld.shared.u32 	%r40, [%r6];
	add.s32 	%r41, %r40, %r58;
	st.shared.u32 	[%r6], %r41;
$L__BB2_18:
	bar.sync 	0;
	setp.lt.u32 	%p10, %r4, 16;
	@%p10 bra 	$L__BB2_20;
	ld.shared.u32 	%r58, [%r6+-64];
$L__BB2_20:
	setp.lt.u32 	%p11, %r4, 16;
	bar.sync 	0;
	@%p11 bra 	$L__BB2_22;
	ld.shared.u32 	%r42, [%r6];
	add.s32 	%r43, %r42, %r58;
	st.shared.u32 	[%r6], %r43;
$L__BB2_22:
	bar.sync 	0;
	setp.lt.u32 	%p12, %r4, 32;
	@%p12 bra 	$L__BB2_24;
	ld.shared.u32 	%r58, [%r6+-128];
$L__BB2_24:
	setp.lt.u32 	%p13, %r4, 32;
	bar.sync 	0;
	@%p13 bra 	$L__BB2_26;
	ld.shared.u32 	%r44, [%r6];
	add.s32 	%r45, %r44, %r58;
	st.shared.u32 	[%r6], %r45;
$L__BB2_26:
	bar.sync 	0;
	setp.lt.u32 	%p14, %r4, 64;
	@%p14 bra 	$L__BB2_28;
	ld.shared.u32 	%r58, [%r6+-256];
$L__BB2_28:
	setp.lt.u32 	%p15, %r4, 64;
	bar.sync 	0;
	@%p15 bra 	$L__BB2_30;
	ld.shared.u32 	%r46, [%r6];
	add.s32 	%r47, %r46, %r58;
	st.shared.u32 	[%r6], %r47;
$L__BB2_30:
	bar.sync 	0;
	setp.lt.u32 	%p16, %r4, 128;
	@%p16 bra 	$L__BB2_32;
	ld.shared.u32 	%r58, [%r6+-512];
$L__BB2_32:
	setp.lt.u32 	%p17, %r4, 128;
	bar.sync 	0;
	@%p17 bra 	$L__BB2_34;
	ld.shared.u32 	%r48, [%r6];
	add.s32 	%r49, %r48, %r58;
	st.shared.u32 	[%r6], %r49;
$L__BB2_34:
	bar.sync 	0;
	setp.lt.u32 	%p18, %r4, 256;
	@%p18 bra 	$L__BB2_36;
	ld.shared.u32 	%r58, [%r6+-1024];
$L__BB2_36:
	setp.lt.u32 	%p19, %r4, 256;
	bar.sync 	0;
	@%p19 bra 	$L__BB2_38;
	ld.shared.u32 	%r50, [%r6];
	add.s32 	%r51, %r50, %r58;
	st.shared.u32 	[%r6], %r51;
$L__BB2_38:
	bar.sync 	0;
	setp.lt.u32 	%p20, %r4, 512;
	@%p20 bra 	$L__BB2_40;
	ld.shared.u32 	%r58, [%r6+-2048];
$L__BB2_40:
	setp.lt.u32 	%p21, %r4, 512;
	bar.sync 	0;
	@%p21 bra 	$L__BB2_42;
	ld.shared.u32 	%r52, [%r6];
	add.s32 	%r53, %r52, %r58;
	st.shared.u32 	[%r6], %r53;
$L__BB2_42:
	bar.sync 	0;
	cvta.to.global.u64 	%rd10, %rd3;
	ld.shared.u32 	%r54, [%r6];
	add.s32 	%r55, %r54, %r56;
	add.s64 	%rd12, %rd10, %rd8;
	st.global.u32 	[%rd12], %r55;
	ret;

}


// ===== COMPILED SASS (sm_100) =====

	.target	sm_100

	.elftype	@"ET_EXEC"


//--------------------- .note.nv.tkinfo           --------------------------
	.section	.note.nv.tkinfo,"",@"SHT_NOTE"
	.sectionflags	@"SHF_NOTE_NV_TKINFO"
	.tkinfo
        /*0018*/ 	.word	0x00000002
        /*0030*/ 	.string	""
        /*0030*/ 	.string	"ptxas"
        /*0030*/ 	.string	"Cuda compilation tools, release 13.0, V13.0.88"
        /*0030*/ 	.string	"Build cuda_13.0.r13.0/compiler.36424714_0"
        /*0030*/ 	.string	"-arch sm_100 -m 64 "



//--------------------- .note.nv.cuinfo           --------------------------
	.section	.note.nv.cuinfo,"",@"SHT_NOTE"
	.sectionflags	@"SHF_NOTE_NV_CUINFO"
        /*0018*/ 	.short	0x0002
        /*001a*/ 	.short	0x0064
        /*001c*/ 	.short	0x0082
	.zero		2


//--------------------- .nv.info                  --------------------------
	.section	.nv.info,"",@"SHT_CUDA_INFO"
	.align	4


	//----- nvinfo : EIATTR_REGCOUNT
	.align		4
        /*0000*/ 	.byte	0x04, 0x2f
        /*0002*/ 	.short	(.L_1 - .L_0)
	.align		4
.L_0:
        /*0004*/ 	.word	index@(_Z15prefixSum_gpu_1PiS_)
        /*0008*/ 	.word	0x0000000c


	//----- nvinfo : EIATTR_FRAME_SIZE
	.align		4
.L_1:
        /*000c*/ 	.byte	0x04, 0x11
        /*000e*/ 	.short	(.L_3 - .L_2)
	.align		4
.L_2:
        /*0010*/ 	.word	index@(_Z15prefixSum_gpu_1PiS_)
        /*0014*/ 	.word	0x00000000


	//----- nvinfo : EIATTR_REGCOUNT
	.align		4
.L_3:
        /*0018*/ 	.byte	0x04, 0x2f
        /*001a*/ 	.short	(.L_5 - .L_4)
	.align		4
.L_4:
        /*001c*/ 	.word	index@(_Z15prefixSum_gpu_2PiS_)
        /*0020*/ 	.word	0x0000000a


	//----- nvinfo : EIATTR_FRAME_SIZE
	.align		4
.L_5:
        /*0024*/ 	.byte	0x04, 0x11
        /*0026*/ 	.short	(.L_7 - .L_6)
	.align		4
.L_6:
        /*0028*/ 	.word	index@(_Z15prefixSum_gpu_2PiS_)
        /*002c*/ 	.word	0x00000000


	//----- nvinfo : EIATTR_REGCOUNT
	.align		4
.L_7:
        /*0030*/ 	.byte	0x04, 0x2f
        /*0032*/ 	.short	(.L_9 - .L_8)
	.align		4
.L_8:
        /*0034*/ 	.word	index@(_Z15prefixSum_gpu_3PiS_S_)
        /*0038*/ 	.word	0x0000000d


	//----- nvinfo : EIATTR_FRAME_SIZE
	.align		4
.L_9:
        /*003c*/ 	.byte	0x04, 0x11
        /*003e*/ 	.short	(.L_11 - .L_10)
	.align		4
.L_10:
        /*0040*/ 	.word	index@(_Z15prefixSum_gpu_3PiS_S_)
        /*0044*/ 	.word	0x00000000


	//----- nvinfo : EIATTR_MIN_STACK_SIZE
	.align		4
.L_11:
        /*0048*/ 	.byte	0x04, 0x12
        /*004a*/ 	.short	(.L_13 - .L_12)
	.align		4
.L_12:
        /*004c*/ 	.word	index@(_Z15prefixSum_gpu_3PiS_S_)
        /*0050*/ 	.word	0x00000000


	//----- nvinfo : EIATTR_MIN_STACK_SIZE
	.align		4
.L_13:
        /*0054*/ 	.byte	0x04, 0x12
        /*0056*/ 	.short	(.L_15 - .L_14)
	.align		4
.L_14:
        /*0058*/ 	.word	index@(_Z15prefixSum_gpu_2PiS_)
        /*005c*/ 	.word	0x00000000


	//----- nvinfo : EIATTR_MIN_STACK_SIZE
	.align		4
.L_15:
        /*0060*/ 	.byte	0x04, 0x12
        /*0062*/ 	.short	(.L_17 - .L_16)
	.align		4
.L_16:
        /*0064*/ 	.word	index@(_Z15prefixSum_gpu_1PiS_)
        /*0068*/ 	.word	0x00000000
.L_17:


//--------------------- .nv.compat                --------------------------
	.section	.nv.compat,"",@"SHT_CUDA_COMPAT_INFO"
	.align	4
        /*0000*/ 	.byte	0x02, 0x09, 0x00, 0x00, 0x02, 0x02, 0x01, 0x00, 0x02, 0x05, 0x05, 0x00, 0x03, 0x07, 0x01, 0x01
        /*0010*/ 	.byte	0x02, 0x03, 0x00, 0x00, 0x02, 0x06, 0x01, 0x00, 0x04, 0x0b, 0x08, 0x00, 0x09, 0x00, 0x00, 0x00
        /*0020*/ 	.byte	0x00, 0x00, 0x00, 0x00


//--------------------- .nv.info._Z15prefixSum_gpu_3PiS_S_ --------------------------
	.section	.nv.info._Z15prefixSum_gpu_3PiS_S_,"",@"SHT_CUDA_INFO"
	.sectionflags	@""
	.align	4


	//----- nvinfo : EIATTR_CUDA_API_VERSION
	.align		4
        /*0000*/ 	.byte	0x04, 0x37
        /*0002*/ 	.short	(.L_19 - .L_18)
.L_18:
        /*0004*/ 	.word	0x00000082


	//----- nvinfo : EIATTR_KPARAM_INFO
	.align		4
.L_19:
        /*0008*/ 	.byte	0x04, 0x17
        /*000a*/ 	.short	(.L_21 - .L_20)
.L_20:
        /*000c*/ 	.word	0x00000000
        /*0010*/ 	.short	0x0002
        /*0012*/ 	.short	0x0010
        /*0014*/ 	.byte	0x00, 0xf5, 0x21, 0x00


	//----- nvinfo : EIATTR_KPARAM_INFO
	.align		4
.L_21:
        /*0018*/ 	.byte	0x04, 0x17
        /*001a*/ 	.short	(.L_23 - .L_22)
.L_22:
        /*001c*/ 	.word	0x00000000
        /*0020*/ 	.short	0x0001
        /*0022*/ 	.short	0x0008
        /*0024*/ 	.byte	0x00, 0xf5, 0x21, 0x00


	//----- nvinfo : EIATTR_KPARAM_INFO
	.align		4
.L_23:
        /*0028*/ 	.byte	0x04, 0x17
        /*002a*/ 	.short	(.L_25 - .L_24)
.L_24:
        /*002c*/ 	.word	0x00000000
        /*0030*/ 	.short	0x0000
        /*0032*/ 	.short	0x0000
        /*0034*/ 	.byte	0x00, 0xf5, 0x21, 0x00


	//----- nvinfo : EIATTR_SPARSE_MMA_MASK
	.align		4
.L_25:
        /*0038*/ 	.byte	0x03, 0x50
        /*003a*/ 	.short	0x0000


	//----- nvinfo : EIATTR_MAXREG_COUNT
	.align		4
        /*003c*/ 	.byte	0x03, 0x1b
        /*003e*/ 	.short	0x00ff


	//----- nvinfo : EIATTR_NUM_BARRIERS
	.align		4
        /*0040*/ 	.byte	0x02, 0x4c
        /*0042*/ 	.byte	0x01
	.zero		1


	//----- nvinfo : EIATTR_MERCURY_ISA_VERSION
	.align		4
        /*0044*/ 	.byte	0x03, 0x5f
        /*0046*/ 	.short	0x0101


	//----- nvinfo : EIATTR_VRC_CTA_INIT_COUNT
	.align		4
        /*0048*/ 	.byte	0x02, 0x4a
	.zero		1
	.zero		1


	//----- nvinfo : EIATTR_EXIT_INSTR_OFFSETS
	.align		4
        /*004c*/ 	.byte	0x04, 0x1c
        /*004e*/ 	.short	(.L_27 - .L_26)


	//   ....[0]....
.L_26:
        /*0050*/ 	.word	0x00000600


	//----- nvinfo : EIATTR_CBANK_PARAM_SIZE
	.align		4
.L_27:
        /*0054*/ 	.byte	0x03, 0x19
        /*0056*/ 	.short	0x0018


	//----- nvinfo : EIATTR_PARAM_CBANK
	.align		4
        /*0058*/ 	.byte	0x04, 0x0a
        /*005a*/ 	.short	(.L_29 - .L_28)
	.align		4
.L_28:
        /*005c*/ 	.word	index@(.nv.constant0._Z15prefixSum_gpu_3PiS_S_)
        /*0060*/ 	.short	0x0380
        /*0062*/ 	.short	0x0018


	//----- nvinfo : EIATTR_SW_WAR
	.align		4
.L_29:
        /*0064*/ 	.byte	0x04, 0x36
        /*0066*/ 	.short	(.L_31 - .L_30)
.L_30:
        /*0068*/ 	.word	0x00000008
.L_31:


//--------------------- .nv.info._Z15prefixSum_gpu_2PiS_ --------------------------
	.section	.nv.info._Z15prefixSum_gpu_2PiS_,"",@"SHT_CUDA_INFO"
	.sectionflags	@""
	.align	4


	//----- nvinfo : EIATTR_CUDA_API_VERSION
	.align		4
        /*0000*/ 	.byte	0x04, 0x37
        /*0002*/ 	.short	(.L_33 - .L_32)
.L_32:
        /*0004*/ 	.word	0x00000082


	//----- nvinfo : EIATTR_KPARAM_INFO
	.align		4
.L_33:
        /*0008*/ 	.byte	0x04, 0x17
        /*000a*/ 	.short	(.L_35 - .L_34)
.L_34:
        /*000c*/ 	.word	0x00000000
        /*0010*/ 	.short	0x0001
        /*0012*/ 	.short	0x0008
        /*0014*/ 	.byte	0x00, 0xf5, 0x21, 0x00


	//----- nvinfo : EIATTR_KPARAM_INFO
	.align		4
.L_35:
        /*0018*/ 	.byte	0x04, 0x17
        /*001a*/ 	.short	(.L_37 - .L_36)
.L_36:
        /*001c*/ 	.word	0x00000000
        /*0020*/ 	.short	0x0000
        /*0022*/ 	.short	0x0000
        /*0024*/ 	.byte	0x00, 0xf5, 0x21, 0x00


	//----- nvinfo : EIATTR_SPARSE_MMA_MASK
	.align		4
.L_37:
        /*0028*/ 	.byte	0x03, 0x50
        /*002a*/ 	.short	0x0000


	//----- nvinfo : EIATTR_MAXREG_COUNT
	.align		4
        /*002c*/ 	.byte	0x03, 0x1b
        /*002e*/ 	.short	0x00ff


	//----- nvinfo : EIATTR_NUM_BARRIERS
	.align		4
        /*0030*/ 	.byte	0x02, 0x4c
        /*0032*/ 	.byte	0x01
	.zero		1


	//----- nvinfo : EIATTR_MERCURY_ISA_VERSION
	.align		4
        /*0034*/ 	.byte	0x03, 0x5f
        /*0036*/ 	.short	0x0101


	//----- nvinfo : EIATTR_VRC_CTA_INIT_COUNT
	.align		4
        /*0038*/ 	.byte	0x02, 0x4a
	.zero		1
	.zero		1


	//----- nvinfo : EIATTR_EXIT_INSTR_OFFSETS
	.align		4
        /*003c*/ 	.byte	0x04, 0x1c
        /*003e*/ 	.short	(.L_39 - .L_38)


	//   ....[0]....
.L_38:
        /*0040*/ 	.word	0x00000560


	//----- nvinfo : EIATTR_CBANK_PARAM_SIZE
	.align		4
.L_39:
        /*0044*/ 	.byte	0x03, 0x19
        /*0046*/ 	.short	0x0010


	//----- nvinfo : EIATTR_PARAM_CBANK
	.align		4
        /*0048*/ 	.byte	0x04, 0x0a
        /*004a*/ 	.short	(.L_41 - .L_40)
	.align		4
.L_40:
        /*004c*/ 	.word	index@(.nv.constant0._Z15prefixSum_gpu_2PiS_)
        /*0050*/ 	.short	0x0380
        /*0052*/ 	.short	0x0010


	//----- nvinfo : EIATTR_SW_WAR
	.align		4
.L_41:
        /*0054*/ 	.byte	0x04, 0x36
        /*0056*/ 	.short	(.L_43 - .L_42)
.L_42:
        /*0058*/ 	.word	0x00000008
.L_43:


//--------------------- .nv.info._Z15prefixSum_gpu_1PiS_ --------------------------
	.section	.nv.info._Z15prefixSum_gpu_1PiS_,"",@"SHT_CUDA_INFO"
	.sectionflags	@""
	.align	4


	//----- nvinfo : EIATTR_CUDA_API_VERSION
	.align		4
        /*0000*/ 	.byte	0x04, 0x37
        /*0002*/ 	.short	(.L_45 - .L_44)
.L_44:
        /*0004*/ 	.word	0x00000082


	//----- nvinfo : EIATTR_KPARAM_INFO
	.align		4
.L_45:
        /*0008*/ 	.byte	0x04, 0x17
        /*000a*/ 	.short	(.L_47 - .L_46)
.L_46:
        /*000c*/ 	.word	0x00000000
        /*0010*/ 	.short	0x0001
        /*0012*/ 	.short	0x0008
        /*0014*/ 	.byte	0x00, 0xf5, 0x21, 0x00


	//----- nvinfo : EIATTR_KPARAM_INFO
	.align		4
.L_47:
        /*0018*/ 	.byte	0x04, 0x17
        /*001a*/ 	.short	(.L_49 - .L_48)
.L_48:
        /*001c*/ 	.word	0x00000000
        /*0020*/ 	.short	0x0000
        /*0022*/ 	.short	0x0000
        /*0024*/ 	.byte	0x00, 0xf5, 0x21, 0x00


	//----- nvinfo : EIATTR_SPARSE_MMA_MASK
	.align		4
.L_49:
        /*0028*/ 	.byte	0x03, 0x50
        /*002a*/ 	.short	0x0000


	//----- nvinfo : EIATTR_MAXREG_COUNT
	.align		4
        /*002c*/ 	.byte	0x03, 0x1b
        /*002e*/ 	.short	0x00ff


	//----- nvinfo : EIATTR_NUM_BARRIERS
	.align		4
        /*0030*/ 	.byte	0x02, 0x4c
        /*0032*/ 	.byte	0x01
	.zero		1


	//----- nvinfo : EIATTR_MERCURY_ISA_VERSION
	.align		4
        /*0034*/ 	.byte	0x03, 0x5f
        /*0036*/ 	.short	0x0101


	//----- nvinfo : EIATTR_VRC_CTA_INIT_COUNT
	.align		4
        /*0038*/ 	.byte	0x02, 0x4a
	.zero		1
	.zero		1


	//----- nvinfo : EIATTR_EXIT_INSTR_OFFSETS
	.align		4
        /*003c*/ 	.byte	0x04, 0x1c
        /*003e*/ 	.short	(.L_51 - .L_50)


	//   ....[0]....
.L_50:
        /*0040*/ 	.word	0x00000560


	//   ....[1]....
        /*0044*/ 	.word	0x000005b0


	//----- nvinfo : EIATTR_CBANK_PARAM_SIZE
	.align		4
.L_51:
        /*0048*/ 	.byte	0x03, 0x19
        /*004a*/ 	.short	0x0010


	//----- nvinfo : EIATTR_PARAM_CBANK
	.align		4
        /*004c*/ 	.byte	0x04, 0x0a
        /*004e*/ 	.short	(.L_53 - .L_52)
	.align		4
.L_52:
        /*0050*/ 	.word	index@(.nv.constant0._Z15prefixSum_gpu_1PiS_)
        /*0054*/ 	.short	0x0380
        /*0056*/ 	.short	0x0010


	//----- nvinfo : EIATTR_SW_WAR
	.align		4
.L_53:
        /*0058*/ 	.byte	0x04, 0x36
        /*005a*/ 	.short	(.L_55 - .L_54)
.L_54:
        /*005c*/ 	.word	0x00000008
.L_55:


//--------------------- .nv.callgraph             --------------------------
	.section	.nv.callgraph,"",@"SHT_CUDA_CALLGRAPH"
	.align	4
	.sectionentsize	8
	.align		4
        /*0000*/ 	.word	0x00000000
	.align		4
        /*0004*/ 	.word	0xffffffff
	.align		4
        /*0008*/ 	.word	0x00000000
	.align		4
        /*000c*/ 	.word	0xfffffffe
	.align		4
        /*0010*/ 	.word	0x00000000
	.align		4
        /*0014*/ 	.word	0xfffffffd
	.align		4
        /*0018*/ 	.word	0x00000000
	.align		4
        /*001c*/ 	.word	0xfffffffc


//--------------------- .text._Z15prefixSum_gpu_3PiS_S_ --------------------------
	.section	.text._Z15prefixSum_gpu_3PiS_S_,"ax",@progbits
	.align	128
        .global         _Z15prefixSum_gpu_3PiS_S_
        .type           _Z15prefixSum_gpu_3PiS_S_,@function
        .size           _Z15prefixSum_gpu_3PiS_S_,(.L_x_3 - _Z15prefixSum_gpu_3PiS_S_)
        .other          _Z15prefixSum_gpu_3PiS_S_,@"STO_CUDA_ENTRY STV_DEFAULT"
_Z15prefixSum_gpu_3PiS_S_:
.text._Z15prefixSum_gpu_3PiS_S_:
[----:B------:R-:W-:Y:S01]  /*0000*/  LDC R1, c[0x0][0x37c] ;  /* 0x0000df00ff017b82 */ /* 0x000fe20000000800 */
[----:B------:R-:W0:Y:S07]  /*0010*/  S2R R5, SR_CTAID.X ;  /* 0x0000000000057919 */ /* 0x000e2e0000002500 */
[----:B------:R-:W1:Y:S01]  /*0020*/  LDC.64 R8, c[0x0][0x388] ;  /* 0x0000e200ff087b82 */ /* 0x000e620000000a00 */
[----:B------:R-:W2:Y:S01]  /*0030*/  LDCU.64 UR6, c[0x0][0x358] ;  /* 0x00006b00ff0677ac */ /* 0x000ea20008000a00 */
[----:B------:R-:W3:Y:S01]  /*0040*/  S2R R3, SR_TID.X ;  /* 0x0000000000037919 */ /* 0x000ee20000002100 */
[----:B0-----:R-:W-:-:S05]  /*0050*/  IMAD.SHL.U32 R0, R5, 0x400, RZ ;  /* 0x0000040005007824 */ /* 0x001fca00078e00ff */
[----:B---3--:R-:W-:-:S05]  /*0060*/  LOP3.LUT R0, R0, R3, RZ, 0xfc, !PT ;  /* 0x0000000300007212 */ /* 0x008fca00078efcff */
[----:B-1----:R-:W-:-:S06]  /*0070*/  IMAD.WIDE.U32 R8, R0, 0x4, R8 ;  /* 0x0000000400087825 */ /* 0x002fcc00078e0008 */
[----:B--2---:R-:W2:Y:S01]  /*0080*/  LDG.E R8, desc[UR6][R8.64] ;  /* 0x0000000608087981 */ /* 0x004ea2000c1e1900 */
[----:B------:R-:W-:Y:S01]  /*0090*/  ISETP.NE.AND P1, PT, R5, RZ, PT ;  /* 0x000000ff0500720c */ /* 0x000fe20003f25270 */
[----:B------:R-:W0:Y:S01]  /*00a0*/  S2UR UR5, SR_CgaCtaId ;  /* 0x00000000000579c3 */ /* 0x000e220000008800 */
[----:B------:R-:W-:Y:S01]  /*00b0*/  UMOV UR4, 0x400 ;  /* 0x0000040000047882 */ /* 0x000fe20000000000 */
[----:B------:R-:W-:Y:S01]  /*00c0*/  IMAD.MOV.U32 R4, RZ, RZ, RZ ;  /* 0x000000ffff047224 */ /* 0x000fe200078e00ff */
[----:B------:R-:W-:-:S09]  /*00d0*/  ISETP.NE.AND P0, PT, R3, RZ, PT ;  /* 0x000000ff0300720c */ /* 0x000fd20003f05270 */
[----:B------:R-:W1:Y:S01]  /*00e0*/  @P1 LDC.64 R6, c[0x0][0x380] ;  /* 0x0000e000ff061b82 */ /* 0x000e620000000a00 */
[----:B------:R-:W-:Y:S01]  /*00f0*/  @P1 VIADD R5, R5, 0xffffffff ;  /* 0xffffffff05051836 */ /* 0x000fe20000000000 */
[----:B0-----:R-:W-:-:S03]  /*0100*/  ULEA UR4, UR5, UR4, 0x18 ;  /* 0x0000000405047291 */ /* 0x001fc6000f8ec0ff */
[----:B-1----:R-:W-:-:S03]  /*0110*/  @P1 IMAD.WIDE.U32 R6, R5, 0x4, R6 ;  /* 0x0000000405061825 */ /* 0x002fc600078e0006 */
[C---:B------:R-:W-:Y:S02]  /*0120*/  LEA R5, R3.reuse, UR4, 0x2 ;  /* 0x0000000403057c11 */ /* 0x040fe4000f8e10ff */
[----:B------:R0:W3:Y:S01]  /*0130*/  @P1 LDG.E R4, desc[UR6][R6.64] ;  /* 0x0000000606041981 */ /* 0x0000e2000c1e1900 */
[----:B------:R-:W-:-:S03]  /*0140*/  ISETP.GE.U32.AND P1, PT, R3, 0x2, PT ;  /* 0x000000020300780c */ /* 0x000fc60003f26070 */
[----:B--2---:R-:W-:Y:S01]  /*0150*/  STS [R5], R8 ;  /* 0x0000000805007388 */ /* 0x004fe20000000800 */
[----:B------:R-:W-:Y:S06]  /*0160*/  BAR.SYNC.DEFER_BLOCKING 0x0 ;  /* 0x0000000000007b1d */ /* 0x000fec0000010000 */
[----:B------:R-:W-:Y:S02]  /*0170*/  @P0 LDS R2, [R5+-0x4] ;  /* 0xfffffc0005020984 */ /* 0x000fe40000000800 */
[----:B------:R-:W-:Y:S06]  /*0180*/  BAR.SYNC.DEFER_BLOCKING 0x0 ;  /* 0x0000000000007b1d */ /* 0x000fec0000010000 */
[----:B------:R-:W1:Y:S02]  /*0190*/  @P0 LDS R9, [R5] ;  /* 0x0000000005090984 */ /* 0x000e640000000800 */
[----:B-1----:R-:W-:-:S05]  /*01a0*/  @P0 IMAD.IADD R10, R2, 0x1, R9 ;  /* 0x00000001020a0824 */ /* 0x002fca00078e0209 */
[----:B------:R-:W-:Y:S01]  /*01b0*/  @P0 STS [R5], R10 ;  /* 0x0000000a05000388 */ /* 0x000fe20000000800 */
[----:B------:R-:W-:Y:S01]  /*01c0*/  BAR.SYNC.DEFER_BLOCKING 0x0 ;  /* 0x0000000000007b1d */ /* 0x000fe20000010000 */
[----:B------:R-:W-:-:S05]  /*01d0*/  ISETP.GE.U32.AND P0, PT, R3, 0x4, PT ;  /* 0x000000040300780c */ /* 0x000fca0003f06070 */
[----:B------:R-:W-:Y:S02]  /*01e0*/  @P1 LDS R2, [R5+-0x8] ;  /* 0xfffff80005021984 */ /* 0x000fe40000000800 */
[----:B------:R-:W-:Y:S06]  /*01f0*/  BAR.SYNC.DEFER_BLOCKING 0x0 ;  /* 0x0000000000007b1d */ /* 0x000fec0000010000 */
[----:B0-----:R-:W0:Y:S02]  /*0200*/  @P1 LDS R7, [R5] ;  /* 0x0000000005071984 */ /* 0x001e240000000800 */
[----:B0-----:R-:W-:-:S05]  /*0210*/  @P1 IADD3 R6, PT, PT, R2, R7, RZ ;  /* 0x0000000702061210 */ /* 0x001fca0007ffe0ff */
[----:B------:R-:W-:Y:S01]  /*0220*/  @P1 STS [R5], R6 ;  /* 0x0000000605001388 */ /* 0x000fe20000000800 */
[----:B------:R-:W-:Y:S01]  /*0230*/  BAR.SYNC.DEFER_BLOCKING 0x0 ;  /* 0x0000000000007b1d */ /* 0x000fe20000010000 */
[----:B------:R-:W-:-:S05]  /*0240*/  ISETP.GE.U32.AND P1, PT, R3, 0x8, PT ;  /* 0x000000080300780c */ /* 0x000fca0003f26070 */
[----:B------:R-:W-:Y:S02]  /*0250*/  @P0 LDS R2, [R5+-0x10] ;  /* 0xfffff00005020984 */ /* 0x000fe40000000800 */
[----:B------:R-:W-:Y:S06]  /*0260*/  BAR.SYNC.DEFER_BLOCKING 0x0 ;  /* 0x0000000000007b1d */ /* 0x000fec0000010000 */
[----:B------:R-:W0:Y:S02]  /*0270*/  @P0 LDS R7, [R5] ;  /* 0x0000000005070984 */ /* 0x000e240000000800 */
[----:B0-----:R-:W-:-:S05]  /*0280*/  @P0 IMAD.IADD R8, R2, 0x1, R7 ;  /* 0x0000000102080824 */ /* 0x001fca00078e0207 */
        /* <DEDUP_REMOVED lines=43> */
[----:B------:R-:W-:Y:S06]  /*0540*/  BAR.SYNC.DEFER_BLOCKING 0x0 ;  /* 0x0000000000007b1d */ /* 0x000fec0000010000 */
[----:B------:R-:W-:Y:S02]  /*0550*/  @P1 LDS R2, [R5+-0x800] ;  /* 0xfff8000005021984 */ /* 0x000fe40000000800 */
[----:B------:R-:W-:Y:S06]  /*0560*/  BAR.SYNC.DEFER_BLOCKING 0x0 ;  /* 0x0000000000007b1d */ /* 0x000fec0000010000 */
[----:B------:R-:W0:Y:S02]  /*0570*/  @P1 LDS R3, [R5] ;  /* 0x0000000005031984 */ /* 0x000e240000000800 */
[----:B0-----:R-:W-:-:S02]  /*0580*/  @P1 IADD3 R6, PT, PT, R3, R2, RZ ;  /* 0x0000000203061210 */ /* 0x001fc40007ffe0ff */
[----:B------:R-:W0:Y:S03]  /*0590*/  LDC.64 R2, c[0x0][0x390] ;  /* 0x0000e400ff027b82 */ /* 0x000e260000000a00 */
[----:B------:R-:W-:Y:S05]  /*05a0*/  @P1 STS [R5], R6 ;  /* 0x0000000605001388 */ /* 0x000fea0000000800 */
[----:B------:R-:W-:Y:S01]  /*05b0*/  BAR.SYNC.DEFER_BLOCKING 0x0 ;  /* 0x0000000000007b1d */ /* 0x000fe20000010000 */
[----:B0-----:R-:W-:-:S05]  /*05c0*/  IMAD.WIDE.U32 R2, R0, 0x4, R2 ;  /* 0x0000000400027825 */ /* 0x001fca00078e0002 */
[----:B------:R-:W3:Y:S02]  /*05d0*/  LDS R7, [R5] ;  /* 0x0000000005077984 */ /* 0x000ee40000000800 */
[----:B---3--:R-:W-:-:S05]  /*05e0*/  IMAD.IADD R7, R7, 0x1, R4 ;  /* 0x0000000107077824 */ /* 0x008fca00078e0204 */
[----:B------:R-:W-:Y:S01]  /*05f0*/  STG.E desc[UR6][R2.64], R7 ;  /* 0x0000000702007986 */ /* 0x000fe2000c101906 */
[----:B------:R-:W-:Y:S05]  /*0600*/  EXIT ;  /* 0x000000000000794d */ /* 0x000fea0003800000 */
.L_x_0:
[----:B------:R-:W-:-:S00]  /*0610*/  BRA `(.L_x_0) ;  /* 0xfffffffc00fc7947 */ /* 0x000fc0000383ffff */
[----:B------:R-:W-:-:S00]  /*0620*/  NOP ;  /* 0x0000000000007918 */ /* 0x000fc00000000000 */
        /* <DEDUP_REMOVED lines=13> */
.L_x_3:


//--------------------- .text._Z15prefixSum_gpu_2PiS_ --------------------------
	.section	.text._Z15prefixSum_gpu_2PiS_,"ax",@progbits
	.align	128
        .global         _Z15prefixSum_gpu_2PiS_
        .type           _Z15prefixSum_gpu_2PiS_,@function
        .size           _Z15prefixSum_gpu_2PiS_,(.L_x_4 - _Z15prefixSum_gpu_2PiS_)
        .other          _Z15prefixSum_gpu_2PiS_,@"STO_CUDA_ENTRY STV_DEFAULT"
_Z15prefixSum_gpu_2PiS_:
.text._Z15prefixSum_gpu_2PiS_:
[----:B------:R-:W-:Y:S01]  /*0000*/  LDC R1, c[0x0][0x37c] ;  /* 0x0000df00ff017b82 */ /* 0x000fe20000000800 */
[----:B------:R-:W0:Y:S07]  /*0010*/  S2R R0, SR_TID.X ;  /* 0x0000000000007919 */ /* 0x000e2e0000002100 */
[----:B------:R-:W0:Y:S01]  /*0020*/  LDC.64 R2, c[0x0][0x380] ;  /* 0x0000e000ff027b82 */ /* 0x000e220000000a00 */
[----:B------:R-:W1:Y:S01]  /*0030*/  LDCU.64 UR6, c[0x0][0x358] ;  /* 0x00006b00ff0677ac */ /* 0x000e620008000a00 */
[----:B0-----:R-:W-:-:S06]  /*0040*/  IMAD.WIDE.U32 R2, R0, 0x4, R2 ;  /* 0x0000000400027825 */ /* 0x001fcc00078e0002 */
[----:B-1----:R-:W2:Y:S01]  /*0050*/  LDG.E R2, desc[UR6][R2.64] ;  /* 0x0000000602027981 */ /* 0x002ea2000c1e1900 */
[----:B------:R-:W0:Y:S01]  /*0060*/  S2UR UR5, SR_CgaCtaId ;  /* 0x00000000000579c3 */ /* 0x000e220000008800 */
[----:B------:R-:W-:Y:S01]  /*0070*/  UMOV UR4, 0x400 ;  /* 0x0000040000047882 */ /* 0x000fe20000000000 */
[C---:B------:R-:W-:Y:S02]  /*0080*/  ISETP.NE.AND P0, PT, R0.reuse, RZ, PT ;  /* 0x000000ff0000720c */ /* 0x040fe40003f05270 */
[----:B------:R-:W-:Y:S01]  /*0090*/  ISETP.GE.U32.AND P1, PT, R0, 0x2, PT ;  /* 0x000000020000780c */ /* 0x000fe20003f26070 */
[----:B0-----:R-:W-:-:S06]  /*00a0*/  ULEA UR4, UR5, UR4, 0x18 ;  /* 0x0000000405047291 */ /* 0x001fcc000f8ec0ff */
[----:B------:R-:W-:-:S05]  /*00b0*/  LEA R5, R0, UR4, 0x2 ;  /* 0x0000000400057c11 */ /* 0x000fca000f8e10ff */
[----:B--2---:R-:W-:Y:S01]  /*00c0*/  STS [R5], R2 ;  /* 0x0000000205007388 */ /* 0x004fe20000000800 */
[----:B------:R-:W-:Y:S06]  /*00d0*/  BAR.SYNC.DEFER_BLOCKING 0x0 ;  /* 0x0000000000007b1d */ /* 0x000fec0000010000 */
        /* <DEDUP_REMOVED lines=61> */
[----:B------:R-:W-:Y:S06]  /*04b0*/  BAR.SYNC.DEFER_BLOCKING 0x0 ;  /* 0x0000000000007b1d */ /* 0x000fec0000010000 */
[----:B------:R-:W-:Y:S02]  /*04c0*/  @P1 LDS R4, [R5+-0x800] ;  /* 0xfff8000005041984 */ /* 0x000fe40000000800 */
[----:B------:R-:W-:Y:S06]  /*04d0*/  BAR.SYNC.DEFER_BLOCKING 0x0 ;  /* 0x0000000000007b1d */ /* 0x000fec0000010000 */
[----:B------:R-:W0:Y:S02]  /*04e0*/  @P1 LDS R3, [R5] ;  /* 0x0000000005031984 */ /* 0x000e240000000800 */
[----:B0-----:R-:W-:-:S02]  /*04f0*/  @P1 IMAD.IADD R4, R3, 0x1, R4 ;  /* 0x0000000103041824 */ /* 0x001fc400078e0204 */
[----:B------:R-:W0:Y:S03]  /*0500*/  LDC.64 R2, c[0x0][0x388] ;  /* 0x0000e200ff027b82 */ /* 0x000e260000000a00 */
[----:B------:R-:W-:Y:S05]  /*0510*/  @P1 STS [R5], R4 ;  /* 0x0000000405001388 */ /* 0x000fea0000000800 */
[----:B------:R-:W-:Y:S01]  /*0520*/  BAR.SYNC.DEFER_BLOCKING 0x0 ;  /* 0x0000000000007b1d */ /* 0x000fe20000010000 */
[----:B0-----:R-:W-:-:S05]  /*0530*/  IMAD.WIDE.U32 R2, R0, 0x4, R2 ;  /* 0x0000000400027825 */ /* 0x001fca00078e0002 */
[----:B------:R-:W0:Y:S04]  /*0540*/  LDS R7, [R5] ;  /* 0x0000000005077984 */ /* 0x000e280000000800 */
[----:B0-----:R-:W-:Y:S01]  /*0550*/  STG.E desc[UR6][R2.64], R7 ;  /* 0x0000000702007986 */ /* 0x001fe2000c101906 */
[----:B------:R-:W-:Y:S05]  /*0560*/  EXIT ;  /* 0x000000000000794d */ /* 0x000fea0003800000 */
.L_x_1:
        /* <DEDUP_REMOVED lines=9> */
.L_x_4:


//--------------------- .text._Z15prefixSum_gpu_1PiS_ --------------------------
	.section	.text._Z15prefixSum_gpu_1PiS_,"ax",@progbits
	.align	128
        .global         _Z15prefixSum_gpu_1PiS_
        .type           _Z15prefixSum_gpu_1PiS_,@function
        .size           _Z15prefixSum_gpu_1PiS_,(.L_x_5 - _Z15prefixSum_gpu_1PiS_)
        .other          _Z15prefixSum_gpu_1PiS_,@"STO_CUDA_ENTRY STV_DEFAULT"
_Z15prefixSum_gpu_1PiS_:
.text._Z15prefixSum_gpu_1PiS_:
        /* <DEDUP_REMOVED lines=79> */
[----:B------:R-:W-:-:S05]  /*04f0*/  ISETP.NE.AND P1, PT, R3, 0x3ff, PT ;  /* 0x000003ff0300780c */ /* 0x000fca0003f25270 */
[----:B------:R-:W-:Y:S02]  /*0500*/  @P0 LDS R2, [R7+-0x800] ;  /* 0xfff8000007020984 */ /* 0x000fe40000000800 */
[----:B------:R-:W-:Y:S06]  /*0510*/  BAR.SYNC.DEFER_BLOCKING 0x0 ;  /* 0x0000000000007b1d */ /* 0x000fec0000010000 */
[----:B------:R-:W0:Y:S02]  /*0520*/  @P0 LDS R5, [R7] ;  /* 0x0000000007050984 */ /* 0x000e240000000800 */
[----:B0-----:R-:W-:-:S05]  /*0530*/  @P0 IMAD.IADD R2, R5, 0x1, R2 ;  /* 0x0000000105020824 */ /* 0x001fca00078e0202 */
[----:B------:R0:W-:Y:S01]  /*0540*/  @P0 STS [R7], R2 ;  /* 0x0000000207000388 */ /* 0x0001e20000000800 */
[----:B------:R-:W-:Y:S06]  /*0550*/  BAR.SYNC.DEFER_BLOCKING 0x0 ;  /* 0x0000000000007b1d */ /* 0x000fec0000010000 */
[----:B------:R-:W-:Y:S05]  /*0560*/  @P1 EXIT ;  /* 0x000000000000194d */ /* 0x000fea0003800000 */
[----:B------:R-:W1:Y:S01]  /*0570*/  LDS R5, [UR4+0xffc] ;  /* 0x000ffc04ff057984 */ /* 0x000e620008000800 */
[----:B0-----:R-:W0:Y:S02]  /*0580*/  LDC.64 R2, c[0x0][0x388] ;  /* 0x0000e200ff027b82 */ /* 0x001e240000000a00 */
[----:B0-----:R-:W-:-:S05]  /*0590*/  IMAD.WIDE.U32 R2, R0, 0x4, R2 ;  /* 0x0000000400027825 */ /* 0x001fca00078e0002 */
[----:B-1----:R-:W-:Y:S01]  /*05a0*/  STG.E desc[UR6][R2.64], R5 ;  /* 0x0000000502007986 */ /* 0x002fe2000c101906 */
[----:B------:R-:W-:Y:S05]  /*05b0*/  EXIT ;  /* 0x000000000000794d */ /* 0x000fea0003800000 */
.L_x_2:
        /* <DEDUP_REMOVED lines=12> */
.L_x_5:


//--------------------- .nv.shared._Z15prefixSum_gpu_3PiS_S_ --------------------------
	.section	.nv.shared._Z15prefixSum_gpu_3PiS_S_,"aw",@nobits
	.sectionflags	@""
	.align	4
.nv.shared._Z15prefixSum_gpu_3PiS_S_:
	.zero		5120


//--------------------- .nv.shared.reserved.0     --------------------------
	.section	.nv.shared.reserved.0,"aw",@nobits
	.weak		__nv_reservedSMEM_offset_0_alias
	.size		__nv_reservedSMEM_offset_0_alias, 0, 64
	.other		__nv_reservedSMEM_offset_0_alias,@"STO_CUDA_RESERVED_SHARED STV_DEFAULT"
__nv_reservedSMEM_offset_0_alias:
	.zero		0
	.zero		64


//--------------------- .nv.shared._Z15prefixSum_gpu_2PiS_ --------------------------
	.section	.nv.shared._Z15prefixSum_gpu_2PiS_,"aw",@nobits
	.sectionflags	@""
	.align	4
.nv.shared._Z15prefixSum_gpu_2PiS_:
	.zero		5120


//--------------------- .nv.shared._Z15prefixSum_gpu_1PiS_ --------------------------
	.section	.nv.shared._Z15prefixSum_gpu_1PiS_,"aw",@nobits
	.sectionflags	@""
	.align	4
.nv.shared._Z15prefixSum_gpu_1PiS_:
	.zero		5120


//--------------------- .nv.constant0._Z15prefixSum_gpu_3PiS_S_ --------------------------
	.section	.nv.constant0._Z15prefixSum_gpu_3PiS_S_,"a",@progbits
	.sectionflags	@""
	.align	4
.nv.constant0._Z15prefixSum_gpu_3PiS_S_:
	.zero		920


//--------------------- .nv.constant0._Z15prefixSum_gpu_2PiS_ --------------------------
	.section	.nv.constant0._Z15prefixSum_gpu_2PiS_,"a",@progbits
	.sectionflags	@""
	.align	4
.nv.constant0._Z15prefixSum_gpu_2PiS_:
	.zero		912


//--------------------- .nv.constant0._Z15prefixSum_gpu_1PiS_ --------------------------
	.section	.nv.constant0._Z15prefixSum_gpu_1PiS_,"a",@progbits
	.sectionflags	@""
	.align	4
.nv.constant0._Z15prefixSum_gpu_1PiS_:
	.zero		912


//--------------------- SYMBOLS --------------------------

	.type		.nv.reservedSmem.offset0,@object
	.size		.nv.reservedSmem.offset0,0x4
	.type		.nv.reservedSmem.cap,@object
	.size		.nv.reservedSmem.cap,0x4
